	.headerflags	@"EF_CUDA_TEXMODE_UNIFIED EF_CUDA_64BIT_ADDRESS EF_CUDA_ACCELERATORS EF_CUDA_SM90 EF_CUDA_VIRTUAL_SM(EF_CUDA_SM90)"
	.elftype	@"ET_EXEC"


//--------------------- .nv.info                  --------------------------
	.section	.nv.info,"",@"SHT_CUDA_INFO"
	.align	4


	//----- nvinfo : EIATTR_REGCOUNT
	.align		4
        /*0000*/ 	.byte	0x04, 0x2f
        /*0002*/ 	.short	(.L_1 - .L_0)
	.align		4
.L_0:
        /*0004*/ 	.word	index@(triton_poi_fused_33)
        /*0008*/ 	.word	0x0000001f


	//----- nvinfo : EIATTR_MIN_STACK_SIZE
	.align		4
.L_1:
        /*000c*/ 	.byte	0x04, 0x12
        /*000e*/ 	.short	(.L_3 - .L_2)
	.align		4
.L_2:
        /*0010*/ 	.word	index@(triton_poi_fused_33)
        /*0014*/ 	.word	0x00000000


	//----- nvinfo : EIATTR_FRAME_SIZE
	.align		4
.L_3:
        /*0018*/ 	.byte	0x04, 0x11
        /*001a*/ 	.short	(.L_5 - .L_4)
	.align		4
.L_4:
        /*001c*/ 	.word	index@(triton_poi_fused_33)
        /*0020*/ 	.word	0x00000000


	//----- nvinfo : EIATTR_MIN_STACK_SIZE
	.align		4
.L_5:
        /*0024*/ 	.byte	0x04, 0x12
        /*0026*/ 	.short	(.L_7 - .L_6)
	.align		4
.L_6:
        /*0028*/ 	.word	index@(triton_poi_fused_33)
        /*002c*/ 	.word	0x00000000
.L_7:


//--------------------- .nv.info.triton_poi_fused_33 --------------------------
	.section	.nv.info.triton_poi_fused_33,"",@"SHT_CUDA_INFO"
	.sectionflags	@""
	.align	4


	//----- nvinfo : EIATTR_CUDA_API_VERSION
	.align		4
        /*0000*/ 	.byte	0x04, 0x37
        /*0002*/ 	.short	(.L_9 - .L_8)
.L_8:
        /*0004*/ 	.word	0x0000007c


	//----- nvinfo : EIATTR_KPARAM_INFO
	.align		4
.L_9:
        /*0008*/ 	.byte	0x04, 0x17
        /*000a*/ 	.short	(.L_11 - .L_10)
.L_10:
        /*000c*/ 	.word	0x00000000
        /*0010*/ 	.short	0x0003
        /*0012*/ 	.short	0x0014
        /*0014*/ 	.byte	0x00, 0xf0, 0x11, 0x00


	//----- nvinfo : EIATTR_KPARAM_INFO
	.align		4
.L_11:
        /*0018*/ 	.byte	0x04, 0x17
        /*001a*/ 	.short	(.L_13 - .L_12)
.L_12:
        /*001c*/ 	.word	0x00000000
        /*0020*/ 	.short	0x0002
        /*0022*/ 	.short	0x0010
        /*0024*/ 	.byte	0x00, 0xf0, 0x11, 0x00


	//----- nvinfo : EIATTR_KPARAM_INFO
	.align		4
.L_13:
        /*0028*/ 	.byte	0x04, 0x17
        /*002a*/ 	.short	(.L_15 - .L_14)
.L_14:
        /*002c*/ 	.word	0x00000000
        /*0030*/ 	.short	0x0001
        /*0032*/ 	.short	0x0008
        /*0034*/ 	.byte	0x00, 0xf4, 0x21, 0x00


	//----- nvinfo : EIATTR_KPARAM_INFO
	.align		4
.L_15:
        /*0038*/ 	.byte	0x04, 0x17
        /*003a*/ 	.short	(.L_17 - .L_16)
.L_16:
        /*003c*/ 	.word	0x00000000
        /*0040*/ 	.short	0x0000
        /*0042*/ 	.short	0x0000
        /*0044*/ 	.byte	0x00, 0xf4, 0x21, 0x00


	//----- nvinfo : EIATTR_SPARSE_MMA_MASK
	.align		4
.L_17:
        /*0048*/ 	.byte	0x03, 0x50
        /*004a*/ 	.short	0x0000


	//----- nvinfo : EIATTR_MAXREG_COUNT
	.align		4
        /*004c*/ 	.byte	0x03, 0x1b
        /*004e*/ 	.short	0x00ff


	//----- nvinfo : EIATTR_EXIT_INSTR_OFFSETS
	.align		4
        /*0050*/ 	.byte	0x04, 0x1c
        /*0052*/ 	.short	(.L_19 - .L_18)


	//   ....[0]....
.L_18:
        /*0054*/ 	.word	0x000005e0


	//   ....[1]....
        /*0058*/ 	.word	0x00000630


	//----- nvinfo : EIATTR_REQNTID
	.align		4
.L_19:
        /*005c*/ 	.byte	0x04, 0x10
        /*005e*/ 	.short	(.L_21 - .L_20)
.L_20:
        /*0060*/ 	.word	0x00000080
        /*0064*/ 	.word	0x00000001
        /*0068*/ 	.word	0x00000001


	//----- nvinfo : EIATTR_CBANK_PARAM_SIZE
	.align		4
.L_21:
        /*006c*/ 	.byte	0x03, 0x19
        /*006e*/ 	.short	0x0018


	//----- nvinfo : EIATTR_PARAM_CBANK
	.align		4
        /*0070*/ 	.byte	0x04, 0x0a
        /*0072*/ 	.short	(.L_23 - .L_22)
	.align		4
.L_22:
        /*0074*/ 	.word	index@(.nv.constant0.triton_poi_fused_33)
        /*0078*/ 	.short	0x0210
        /*007a*/ 	.short	0x0018


	//----- nvinfo : EIATTR_SW_WAR
	.align		4
.L_23:
        /*007c*/ 	.byte	0x04, 0x36
        /*007e*/ 	.short	(.L_25 - .L_24)
.L_24:
        /*0080*/ 	.word	0x00000008
.L_25:


//--------------------- .nv.callgraph             --------------------------
	.section	.nv.callgraph,"",@"SHT_CUDA_CALLGRAPH"
	.align	4
	.sectionentsize	8
	.align		4
        /*0000*/ 	.word	0x00000000
	.align		4
        /*0004*/ 	.word	0xffffffff
	.align		4
        /*0008*/ 	.word	0x00000000
	.align		4
        /*000c*/ 	.word	0xfffffffe
	.align		4
        /*0010*/ 	.word	0x00000000
	.align		4
        /*0014*/ 	.word	0xfffffffd
	.align		4
        /*0018*/ 	.word	0x00000000
	.align		4
        /*001c*/ 	.word	0xfffffffc


//--------------------- .text.triton_poi_fused_33 --------------------------
	.section	.text.triton_poi_fused_33,"ax",@progbits
	.sectionflags	@"SHF_BARRIERS=1"
	.align	128
        .global         triton_poi_fused_33
        .type           triton_poi_fused_33,@function
        .size           triton_poi_fused_33,(.L_x_1 - triton_poi_fused_33)
        .other          triton_poi_fused_33,@"STO_CUDA_ENTRY STV_DEFAULT"
triton_poi_fused_33:
.text.triton_poi_fused_33:
[----:B------:R-:W0:Y:S01]  /*0000*/  LDC R1, c[0x0][0x28] ;  /* 0x00000a00ff017b82 */ /* 0x000e220000000800 */
[----:B------:R-:W1:Y:S07]  /*0010*/  S2R R0, SR_CTAID.X ;  /* 0x0000000000007919 */ /* 0x000e6e0000002500 */
[----:B------:R-:W2:Y:S01]  /*0020*/  LDC.64 R14, c[0x0][0x210] ;  /* 0x00008400ff0e7b82 */ /* 0x000ea20000000a00 */
[----:B------:R-:W-:Y:S01]  /*0030*/  IMAD.MOV.U32 R19, RZ, RZ, RZ ;  /* 0x000000ffff137224 */ /* 0x000fe200078e00ff */
[----:B------:R-:W-:Y:S01]  /*0040*/  ULDC.64 UR6, c[0x0][0x208] ;  /* 0x0000820000067ab9 */ /* 0x000fe20000000a00 */
[----:B------:R-:W3:Y:S01]  /*0050*/  S2R R21, SR_TID.X ;  /* 0x0000000000157919 */ /* 0x000ee20000002100 */
[----:B------:R-:W4:Y:S01]  /*0060*/  S2R R18, SR_CTAID.Y ;  /* 0x0000000000127919 */ /* 0x000f220000002600 */
[----:B------:R-:W-:-:S02]  /*0070*/  IMAD.MOV.U32 R20, RZ, RZ, RZ ;  /* 0x000000ffff147224 */ /* 0x000fc400078e00ff */
[----:B-1----:R-:W-:Y:S01]  /*0080*/  IMAD.SHL.U32 R0, R0, 0x10, RZ ;  /* 0x0000001000007824 */ /* 0x002fe200078e00ff */
[----:B---3--:R-:W-:-:S04]  /*0090*/  SHF.R.U32.HI R17, RZ, 0x4, R21 ;  /* 0x00000004ff117819 */ /* 0x008fc80000011615 */
[----:B------:R-:W-:Y:S01]  /*00a0*/  LOP3.LUT R6, R0, 0xf, R21, 0xf8, !PT ;  /* 0x0000000f00067812 */ /* 0x000fe200078ef815 */
[----:B----4-:R-:W-:Y:S01]  /*00b0*/  IMAD.SHL.U32 R16, R18, 0x40, RZ ;  /* 0x0000004012107824 */ /* 0x010fe200078e00ff */
[----:B------:R-:W-:Y:S02]  /*00c0*/  SGXT.U32 R17, R17, 0x3 ;  /* 0x000000031111781a */ /* 0x000fe40000000000 */
[----:B------:R-:W-:Y:S02]  /*00d0*/  ISETP.GE.AND P0, PT, R6, 0x9, PT ;  /* 0x000000090600780c */ /* 0x000fe40003f06270 */
[----:B------:R-:W-:Y:S02]  /*00e0*/  LOP3.LUT R2, R16, R17, RZ, 0xfc, !PT ;  /* 0x0000001110027212 */ /* 0x000fe400078efcff */
[----:B------:R-:W-:Y:S02]  /*00f0*/  LOP3.LUT R3, R16, 0x8, R17, 0xfe, !PT ;  /* 0x0000000810037812 */ /* 0x000fe400078efe11 */
[----:B------:R-:W-:Y:S01]  /*0100*/  LOP3.LUT R4, R16, 0x10, R17, 0xfe, !PT ;  /* 0x0000001010047812 */ /* 0x000fe200078efe11 */
[--C-:B------:R-:W-:Y:S01]  /*0110*/  IMAD R27, R2, 0x9, R6.reuse ;  /* 0x00000009021b7824 */ /* 0x100fe200078e0206 */
        /* <DEDUP_REMOVED lines=9> */
[----:B------:R-:W-:-:S02]  /*01b0*/  IMAD R11, R11, 0x9, R6 ;  /* 0x000000090b0b7824 */ /* 0x000fc400078e0206 */
[--C-:B------:R-:W-:Y:S02]  /*01c0*/  IMAD R13, R13, 0x9, R6.reuse ;  /* 0x000000090d0d7824 */ /* 0x100fe400078e0206 */
[----:B------:R-:W-:Y:S02]  /*01d0*/  IMAD R23, R23, 0x9, R6 ;  /* 0x0000000917177824 */ /* 0x000fe400078e0206 */
[----:B--2---:R-:W-:-:S04]  /*01e0*/  IMAD.WIDE R26, R27, 0x4, R14 ;  /* 0x000000041b1a7825 */ /* 0x004fc800078e020e */
[--C-:B------:R-:W-:Y:S01]  /*01f0*/  IMAD.WIDE R2, R3, 0x4, R14.reuse ;  /* 0x0000000403027825 */ /* 0x100fe200078e020e */
[----:B------:R1:W2:Y:S01]  /*0200*/  @!P0 LDG.E.EL R19, desc[UR6][R26.64] ;  /* 0x000000061a138981 */ /* 0x0002a2000c2e1900 */
[----:B------:R-:W-:Y:S02]  /*0210*/  CS2R R24, SRZ ;  /* 0x0000000000187805 */ /* 0x000fe4000001ff00 */
[--C-:B------:R-:W-:Y:S01]  /*0220*/  IMAD.WIDE R4, R5, 0x4, R14.reuse ;  /* 0x0000000405047825 */ /* 0x100fe200078e020e */
[----:B------:R3:W4:Y:S03]  /*0230*/  @!P0 LDG.E.EL R20, desc[UR6][R2.64] ;  /* 0x0000000602148981 */ /* 0x000726000c2e1900 */
[----:B------:R-:W-:-:S04]  /*0240*/  IMAD.WIDE R6, R7, 0x4, R14 ;  /* 0x0000000407067825 */ /* 0x000fc800078e020e */
[----:B------:R-:W-:-:S04]  /*0250*/  IMAD.WIDE R8, R9, 0x4, R14 ;  /* 0x0000000409087825 */ /* 0x000fc800078e020e */
[----:B------:R-:W-:-:S04]  /*0260*/  IMAD.WIDE R10, R11, 0x4, R14 ;  /* 0x000000040b0a7825 */ /* 0x000fc800078e020e */
[--C-:B------:R-:W-:Y:S01]  /*0270*/  IMAD.WIDE R12, R13, 0x4, R14.reuse ;  /* 0x000000040d0c7825 */ /* 0x100fe200078e020e */
[----:B-1----:R-:W-:Y:S01]  /*0280*/  CS2R R26, SRZ ;  /* 0x00000000001a7805 */ /* 0x002fe2000001ff00 */
[----:B------:R-:W5:Y:S02]  /*0290*/  @!P0 LDG.E.EL R24, desc[UR6][R6.64] ;  /* 0x0000000606188981 */ /* 0x000f64000c2e1900 */
[----:B------:R-:W-:Y:S01]  /*02a0*/  IMAD.WIDE R14, R23, 0x4, R14 ;  /* 0x00000004170e7825 */ /* 0x000fe200078e020e */
[----:B------:R-:W-:Y:S01]  /*02b0*/  HFMA2.MMA R23, -RZ, RZ, 0, 0 ;  /* 0x00000000ff177435 */ /* 0x000fe200000001ff */
[----:B------:R-:W5:Y:S02]  /*02c0*/  @!P0 LDG.E.EL R25, desc[UR6][R10.64] ;  /* 0x000000060a198981 */ /* 0x000f64000c2e1900 */
[----:B------:R-:W-:Y:S02]  /*02d0*/  IMAD.MOV.U32 R22, RZ, RZ, RZ ;  /* 0x000000ffff167224 */ /* 0x000fe400078e00ff */
[----:B------:R-:W5:Y:S04]  /*02e0*/  @!P0 LDG.E.EL R27, desc[UR6][R12.64] ;  /* 0x000000060c1b8981 */ /* 0x000f68000c2e1900 */
[----:B------:R-:W5:Y:S04]  /*02f0*/  @!P0 LDG.E.EL R22, desc[UR6][R4.64] ;  /* 0x0000000604168981 */ /* 0x000f68000c2e1900 */
[----:B------:R1:W5:Y:S04]  /*0300*/  @!P0 LDG.E.EL R23, desc[UR6][R8.64] ;  /* 0x0000000608178981 */ /* 0x000368000c2e1900 */
[----:B------:R-:W5:Y:S01]  /*0310*/  @!P0 LDG.E.EL R26, desc[UR6][R14.64] ;  /* 0x000000060e1a8981 */ /* 0x000f62000c2e1900 */
[----:B------:R-:W1:Y:S01]  /*0320*/  S2UR UR5, SR_CgaCtaId ;  /* 0x00000000000579c3 */ /* 0x000e620000008800 */
[----:B---3--:R-:W-:Y:S01]  /*0330*/  IMAD.SHL.U32 R2, R21, 0x40, RZ ;  /* 0x0000004015027824 */ /* 0x008fe200078e00ff */
[----:B------:R-:W-:-:S04]  /*0340*/  UMOV UR4, 0x400 ;  /* 0x0000040000047882 */ /* 0x000fc80000000000 */
[----:B------:R-:W-:-:S04]  /*0350*/  LOP3.LUT R2, R2, 0x3c0, RZ, 0xc0, !PT ;  /* 0x000003c002027812 */ /* 0x000fc800078ec0ff */
[----:B------:R-:W-:Y:S01]  /*0360*/  LOP3.LUT R3, R2, R17, RZ, 0xfc, !PT ;  /* 0x0000001102037212 */ /* 0x000fe200078efcff */
[----:B01----:R-:W-:-:S06]  /*0370*/  UPRMT UR4, UR5, 0x654, UR4 ;  /* 0x0000065405047896 */ /* 0x003fcc0008000004 */
[----:B------:R-:W-:-:S05]  /*0380*/  LEA.HI R2, R2, UR4, RZ, 0x1e ;  /* 0x0000000402027c11 */ /* 0x000fca000f8ff0ff */
[----:B------:R-:W-:Y:S01]  /*0390*/  IMAD R28, R3, 0x4, R2 ;  /* 0x00000004031c7824 */ /* 0x000fe200078e0202 */
[C---:B------:R-:W-:Y:S01]  /*03a0*/  LOP3.LUT R2, R21.reuse, 0x70, RZ, 0xc0, !PT ;  /* 0x0000007015027812 */ /* 0x040fe200078ec0ff */
[----:B------:R-:W-:-:S03]  /*03b0*/  IMAD.SHL.U32 R21, R21, 0x4, RZ ;  /* 0x0000000415157824 */ /* 0x000fc600078e00ff */
[----:B------:R-:W-:Y:S02]  /*03c0*/  IADD3 R3, R2, UR4, RZ ;  /* 0x0000000402037c10 */ /* 0x000fe4000fffe0ff */
[----:B------:R-:W-:-:S05]  /*03d0*/  LOP3.LUT R8, R21, 0x1fc, RZ, 0xc0, !PT ;  /* 0x000001fc15087812 */ /* 0x000fca00078ec0ff */
[----:B------:R-:W-:Y:S01]  /*03e0*/  IMAD R4, R8, 0x4, R3 ;  /* 0x0000000408047824 */ /* 0x000fe200078e0203 */
[----:B------:R-:W-:Y:S02]  /*03f0*/  SHF.R.S32.HI R3, RZ, 0x19, R18 ;  /* 0x00000019ff037819 */ /* 0x000fe40000011412 */
[----:B------:R-:W-:Y:S02]  /*0400*/  LOP3.LUT R16, R16, 0x3c, R21, 0xf8, !PT ;  /* 0x0000003c10107812 */ /* 0x000fe400078ef815 */
[----:B------:R-:W-:-:S04]  /*0410*/  SGXT R3, R3, 0x1 ;  /* 0x000000010303781a */ /* 0x000fc80000000200 */
[----:B------:R-:W-:Y:S02]  /*0420*/  LEA.HI R9, R3, R16, RZ, 0x7 ;  /* 0x0000001003097211 */ /* 0x000fe400078f38ff */
[----:B------:R-:W0:Y:S02]  /*0430*/  LDC.64 R2, c[0x0][0x218] ;  /* 0x00008600ff027b82 */ /* 0x000e240000000a00 */
[----:B------:R-:W-:Y:S02]  /*0440*/  LOP3.LUT R11, R9, 0xffffff80, RZ, 0xc0, !PT ;  /* 0xffffff80090b7812 */ /* 0x000fe400078ec0ff */
[----:B------:R-:W-:Y:S02]  /*0450*/  SHF.R.S32.HI R10, RZ, 0x7, R9 ;  /* 0x00000007ff0a7819 */ /* 0x000fe40000011409 */
[----:B------:R-:W-:Y:S01]  /*0460*/  LOP3.LUT R9, R0, R17, RZ, 0xfc, !PT ;  /* 0x0000001100097212 */ /* 0x000fe200078efcff */
[----:B------:R-:W-:Y:S01]  /*0470*/  IMAD.IADD R11, R16, 0x1, -R11 ;  /* 0x00000001100b7824 */ /* 0x000fe200078e0a0b */
[----:B------:R-:W-:-:S02]  /*0480*/  LOP3.LUT R0, R0, 0x8, R17, 0xfe, !PT ;  /* 0x0000000800007812 */ /* 0x000fc400078efe11 */
[----:B------:R-:W-:Y:S01]  /*0490*/  LOP3.LUT R13, R8, 0x200, RZ, 0xfc, !PT ;  /* 0x00000200080d7812 */ /* 0x000fe200078efcff */
[----:B------:R-:W-:Y:S01]  /*04a0*/  IMAD R12, R10, 0x480, R11 ;  /* 0x000004800a0c7824 */ /* 0x000fe200078e020b */
[C---:B------:R-:W-:Y:S02]  /*04b0*/  ISETP.GE.AND P1, PT, R9.reuse, 0x9, PT ;  /* 0x000000090900780c */ /* 0x040fe40003f26270 */
[----:B------:R-:W-:Y:S01]  /*04c0*/  ISETP.GE.AND P0, PT, R0, 0x9, PT ;  /* 0x000000090000780c */ /* 0x000fe20003f06270 */
[----:B------:R-:W-:Y:S01]  /*04d0*/  IMAD R11, R9, 0x80, R12 ;  /* 0x00000080090b7824 */ /* 0x000fe200078e020c */
[----:B------:R-:W-:-:S04]  /*04e0*/  SHF.R.U32.HI R13, RZ, 0x2, R13 ;  /* 0x00000002ff0d7819 */ /* 0x000fc8000001160d */
[----:B------:R-:W-:Y:S01]  /*04f0*/  LOP3.LUT R13, R13, 0xf0, RZ, 0xc0, !PT ;  /* 0x000000f00d0d7812 */ /* 0x000fe200078ec0ff */
[----:B0-----:R-:W-:-:S03]  /*0500*/  IMAD.WIDE R10, R11, 0x4, R2 ;  /* 0x000000040b0a7825 */ /* 0x001fc600078e0202 */
[----:B------:R-:W-:-:S05]  /*0510*/  IADD3 R13, R13, UR4, RZ ;  /* 0x000000040d0d7c10 */ /* 0x000fca000fffe0ff */
[----:B------:R-:W-:Y:S01]  /*0520*/  IMAD R13, R8, 0x4, R13 ;  /* 0x00000004080d7824 */ /* 0x000fe200078e020d */
[----:B--2---:R-:W-:Y:S04]  /*0530*/  STS [R28], R19 ;  /* 0x000000131c007388 */ /* 0x004fe80000000800 */
[----:B----4-:R-:W-:Y:S04]  /*0540*/  STS [R28+0x20], R20 ;  /* 0x000020141c007388 */ /* 0x010fe80000000800 */
[----:B-----5:R-:W-:Y:S04]  /*0550*/  STS [R28+0x60], R24 ;  /* 0x000060181c007388 */ /* 0x020fe80000000800 */
[----:B------:R-:W-:Y:S04]  /*0560*/  STS [R28+0xa0], R25 ;  /* 0x0000a0191c007388 */ /* 0x000fe80000000800 */
[----:B------:R-:W-:Y:S04]  /*0570*/  STS [R28+0xc0], R27 ;  /* 0x0000c01b1c007388 */ /* 0x000fe80000000800 */
[----:B------:R-:W-:Y:S04]  /*0580*/  STS [R28+0x40], R22 ;  /* 0x000040161c007388 */ /* 0x000fe80000000800 */
[----:B------:R-:W-:Y:S04]  /*0590*/  STS [R28+0x80], R23 ;  /* 0x000080171c007388 */ /* 0x000fe80000000800 */
[----:B------:R-:W-:Y:S01]  /*05a0*/  STS [R28+0xe0], R26 ;  /* 0x0000e01a1c007388 */ /* 0x000fe20000000800 */
[----:B------:R-:W-:Y:S06]  /*05b0*/  BAR.SYNC.DEFER_BLOCKING 0x0 ;  /* 0x0000000000007b1d */ /* 0x000fec0000010000 */
[----:B------:R-:W0:Y:S04]  /*05c0*/  LDS.128 R4, [R4] ;  /* 0x0000000004047984 */ /* 0x000e280000000c00 */
[----:B0-----:R0:W-:Y:S02]  /*05d0*/  @!P1 STG.E.128 desc[UR6][R10.64], R4 ;  /* 0x000000040a009986 */ /* 0x0011e4000c101d06 */
[----:B0-----:R-:W-:Y:S05]  /*05e0*/  @P0 EXIT ;  /* 0x000000000000094d */ /* 0x001fea0003800000 */
[----:B0-----:R-:W0:Y:S01]  /*05f0*/  LDS.128 R8, [R13+0x800] ;  /* 0x000800000d087984 */ /* 0x001e220000000c00 */
[----:B------:R-:W-:-:S04]  /*0600*/  IMAD R5, R0, 0x80, R12 ;  /* 0x0000008000057824 */ /* 0x000fc800078e020c */
[----:B------:R-:W-:-:S05]  /*0610*/  IMAD.WIDE R2, R5, 0x4, R2 ;  /* 0x0000000405027825 */ /* 0x000fca00078e0202 */
[----:B0-----:R-:W-:Y:S01]  /*0620*/  STG.E.128 desc[UR6][R2.64], R8 ;  /* 0x0000000802007986 */ /* 0x001fe2000c101d06 */
[----:B------:R-:W-:Y:S05]  /*0630*/  EXIT ;  /* 0x000000000000794d */ /* 0x000fea0003800000 */
.L_x_0:
[----:B------:R-:W-:-:S00]  /*0640*/  BRA `(.L_x_0) ;  /* 0xfffffffc00fc7947 */ /* 0x000fc0000383ffff */
[----:B------:R-:W-:-:S00]  /*0650*/  NOP ;  /* 0x0000000000007918 */ /* 0x000fc00000000000 */
        /* <DEDUP_REMOVED lines=10> */
.L_x_1:


//--------------------- .nv.shared.triton_poi_fused_33 --------------------------
	.section	.nv.shared.triton_poi_fused_33,"aw",@nobits
	.sectionflags	@""
	.align	16
	.zero		1024


//--------------------- .nv.constant0.triton_poi_fused_33 --------------------------
	.section	.nv.constant0.triton_poi_fused_33,"a",@progbits
	.sectionflags	@""
	.align	4
.nv.constant0.triton_poi_fused_33:
	.zero		552
